//
// Generated by NVIDIA NVVM Compiler
//
// Compiler Build ID: CL-36424714
// Cuda compilation tools, release 13.0, V13.0.88
// Based on NVVM 20.0.0
//

.version 9.0
.target sm_100
.address_size 64

	// .globl	_Z15MatrixMulKernelPfS_S_
// _ZZ15MatrixMulKernelPfS_S_E8shared_A has been demoted
// _ZZ15MatrixMulKernelPfS_S_E8shared_B has been demoted

.visible .entry _Z15MatrixMulKernelPfS_S_(
	.param .u64 .ptr .align 1 _Z15MatrixMulKernelPfS_S__param_0,
	.param .u64 .ptr .align 1 _Z15MatrixMulKernelPfS_S__param_1,
	.param .u64 .ptr .align 1 _Z15MatrixMulKernelPfS_S__param_2
)
{
	.reg .b32 	%r<24>;
	.reg .b32 	%f<101>;
	.reg .b64 	%rd<15>;
	// demoted variable
	.shared .align 4 .b8 _ZZ15MatrixMulKernelPfS_S_E8shared_A[1024];
	// demoted variable
	.shared .align 4 .b8 _ZZ15MatrixMulKernelPfS_S_E8shared_B[1024];
	ld.param.u64 	%rd1, [_Z15MatrixMulKernelPfS_S__param_0];
	ld.param.u64 	%rd2, [_Z15MatrixMulKernelPfS_S__param_1];
	ld.param.u64 	%rd3, [_Z15MatrixMulKernelPfS_S__param_2];
	cvta.to.global.u64 	%rd4, %rd2;
	cvta.to.global.u64 	%rd5, %rd1;
	mov.u32 	%r1, %ctaid.y;
	mov.u32 	%r2, %ntid.y;
	mov.u32 	%r3, %tid.y;
	mad.lo.s32 	%r4, %r1, %r2, %r3;
	mov.u32 	%r5, %ctaid.x;
	mov.u32 	%r6, %ntid.x;
	mul.lo.s32 	%r7, %r5, %r6;
	mov.u32 	%r8, %tid.x;
	add.s32 	%r9, %r7, %r8;
	shl.b32 	%r10, %r4, 5;
	add.s32 	%r11, %r8, %r10;
	shl.b32 	%r12, %r3, 6;
	mov.u32 	%r13, _ZZ15MatrixMulKernelPfS_S_E8shared_A;
	add.s32 	%r14, %r13, %r12;
	shl.b32 	%r15, %r8, 2;
	add.s32 	%r16, %r14, %r15;
	shl.b32 	%r17, %r3, 5;
	add.s32 	%r18, %r9, %r17;
	mov.u32 	%r19, _ZZ15MatrixMulKernelPfS_S_E8shared_B;
	add.s32 	%r20, %r19, %r15;
	add.s32 	%r21, %r20, %r12;
	mul.wide.u32 	%rd6, %r11, 4;
	add.s64 	%rd7, %rd5, %rd6;
	ld.global.f32 	%f1, [%rd7];
	st.shared.f32 	[%r16], %f1;
	mul.wide.u32 	%rd8, %r18, 4;
	add.s64 	%rd9, %rd4, %rd8;
	ld.global.f32 	%f2, [%rd9];
	st.shared.f32 	[%r21], %f2;
	bar.sync 	0;
	ld.shared.f32 	%f3, [%r14];
	ld.shared.f32 	%f4, [%r20];
	fma.rn.f32 	%f5, %f3, %f4, 0f00000000;
	ld.shared.f32 	%f6, [%r14+4];
	ld.shared.f32 	%f7, [%r20+64];
	fma.rn.f32 	%f8, %f6, %f7, %f5;
	ld.shared.f32 	%f9, [%r14+8];
	ld.shared.f32 	%f10, [%r20+128];
	fma.rn.f32 	%f11, %f9, %f10, %f8;
	ld.shared.f32 	%f12, [%r14+12];
	ld.shared.f32 	%f13, [%r20+192];
	fma.rn.f32 	%f14, %f12, %f13, %f11;
	ld.shared.f32 	%f15, [%r14+16];
	ld.shared.f32 	%f16, [%r20+256];
	fma.rn.f32 	%f17, %f15, %f16, %f14;
	ld.shared.f32 	%f18, [%r14+20];
	ld.shared.f32 	%f19, [%r20+320];
	fma.rn.f32 	%f20, %f18, %f19, %f17;
	ld.shared.f32 	%f21, [%r14+24];
	ld.shared.f32 	%f22, [%r20+384];
	fma.rn.f32 	%f23, %f21, %f22, %f20;
	ld.shared.f32 	%f24, [%r14+28];
	ld.shared.f32 	%f25, [%r20+448];
	fma.rn.f32 	%f26, %f24, %f25, %f23;
	ld.shared.f32 	%f27, [%r14+32];
	ld.shared.f32 	%f28, [%r20+512];
	fma.rn.f32 	%f29, %f27, %f28, %f26;
	ld.shared.f32 	%f30, [%r14+36];
	ld.shared.f32 	%f31, [%r20+576];
	fma.rn.f32 	%f32, %f30, %f31, %f29;
	ld.shared.f32 	%f33, [%r14+40];
	ld.shared.f32 	%f34, [%r20+640];
	fma.rn.f32 	%f35, %f33, %f34, %f32;
	ld.shared.f32 	%f36, [%r14+44];
	ld.shared.f32 	%f37, [%r20+704];
	fma.rn.f32 	%f38, %f36, %f37, %f35;
	ld.shared.f32 	%f39, [%r14+48];
	ld.shared.f32 	%f40, [%r20+768];
	fma.rn.f32 	%f41, %f39, %f40, %f38;
	ld.shared.f32 	%f42, [%r14+52];
	ld.shared.f32 	%f43, [%r20+832];
	fma.rn.f32 	%f44, %f42, %f43, %f41;
	ld.shared.f32 	%f45, [%r14+56];
	ld.shared.f32 	%f46, [%r20+896];
	fma.rn.f32 	%f47, %f45, %f46, %f44;
	ld.shared.f32 	%f48, [%r14+60];
	ld.shared.f32 	%f49, [%r20+960];
	fma.rn.f32 	%f50, %f48, %f49, %f47;
	bar.sync 	0;
	ld.global.f32 	%f51, [%rd7+64];
	st.shared.f32 	[%r16], %f51;
	add.s32 	%r22, %r18, 512;
	mul.wide.u32 	%rd10, %r22, 4;
	add.s64 	%rd11, %rd4, %rd10;
	ld.global.f32 	%f52, [%rd11];
	st.shared.f32 	[%r21], %f52;
	bar.sync 	0;
	ld.shared.f32 	%f53, [%r14];
	ld.shared.f32 	%f54, [%r20];
	fma.rn.f32 	%f55, %f53, %f54, %f50;
	ld.shared.f32 	%f56, [%r14+4];
	ld.shared.f32 	%f57, [%r20+64];
	fma.rn.f32 	%f58, %f56, %f57, %f55;
	ld.shared.f32 	%f59, [%r14+8];
	ld.shared.f32 	%f60, [%r20+128];
	fma.rn.f32 	%f61, %f59, %f60, %f58;
	ld.shared.f32 	%f62, [%r14+12];
	ld.shared.f32 	%f63, [%r20+192];
	fma.rn.f32 	%f64, %f62, %f63, %f61;
	ld.shared.f32 	%f65, [%r14+16];
	ld.shared.f32 	%f66, [%r20+256];
	fma.rn.f32 	%f67, %f65, %f66, %f64;
	ld.shared.f32 	%f68, [%r14+20];
	ld.shared.f32 	%f69, [%r20+320];
	fma.rn.f32 	%f70, %f68, %f69, %f67;
	ld.shared.f32 	%f71, [%r14+24];
	ld.shared.f32 	%f72, [%r20+384];
	fma.rn.f32 	%f73, %f71, %f72, %f70;
	ld.shared.f32 	%f74, [%r14+28];
	ld.shared.f32 	%f75, [%r20+448];
	fma.rn.f32 	%f76, %f74, %f75, %f73;
	ld.shared.f32 	%f77, [%r14+32];
	ld.shared.f32 	%f78, [%r20+512];
	fma.rn.f32 	%f79, %f77, %f78, %f76;
	ld.shared.f32 	%f80, [%r14+36];
	ld.shared.f32 	%f81, [%r20+576];
	fma.rn.f32 	%f82, %f80, %f81, %f79;
	ld.shared.f32 	%f83, [%r14+40];
	ld.shared.f32 	%f84, [%r20+640];
	fma.rn.f32 	%f85, %f83, %f84, %f82;
	ld.shared.f32 	%f86, [%r14+44];
	ld.shared.f32 	%f87, [%r20+704];
	fma.rn.f32 	%f88, %f86, %f87, %f85;
	ld.shared.f32 	%f89, [%r14+48];
	ld.shared.f32 	%f90, [%r20+768];
	fma.rn.f32 	%f91, %f89, %f90, %f88;
	ld.shared.f32 	%f92, [%r14+52];
	ld.shared.f32 	%f93, [%r20+832];
	fma.rn.f32 	%f94, %f92, %f93, %f91;
	ld.shared.f32 	%f95, [%r14+56];
	ld.shared.f32 	%f96, [%r20+896];
	fma.rn.f32 	%f97, %f95, %f96, %f94;
	ld.shared.f32 	%f98, [%r14+60];
	ld.shared.f32 	%f99, [%r20+960];
	fma.rn.f32 	%f100, %f98, %f99, %f97;
	bar.sync 	0;
	cvta.to.global.u64 	%rd12, %rd3;
	add.s32 	%r23, %r11, %r7;
	mul.wide.s32 	%rd13, %r23, 4;
	add.s64 	%rd14, %rd12, %rd13;
	st.global.f32 	[%rd14], %f100;
	ret;

}


// ===== COMPILED SASS (sm_100) =====

	.target	sm_100

	.elftype	@"ET_EXEC"


//--------------------- .note.nv.tkinfo           --------------------------
	.section	.note.nv.tkinfo,"",@"SHT_NOTE"
	.sectionflags	@"SHF_NOTE_NV_TKINFO"
	.tkinfo
        /*0018*/ 	.word	0x00000002
        /*0030*/ 	.string	""
        /*0030*/ 	.string	"ptxas"
        /*0030*/ 	.string	"Cuda compilation tools, release 13.0, V13.0.88"
        /*0030*/ 	.string	"Build cuda_13.0.r13.0/compiler.36424714_0"
        /*0030*/ 	.string	"-arch sm_100 -m 64 "



//--------------------- .note.nv.cuinfo           --------------------------
	.section	.note.nv.cuinfo,"",@"SHT_NOTE"
	.sectionflags	@"SHF_NOTE_NV_CUINFO"
        /*0018*/ 	.short	0x0002
        /*001a*/ 	.short	0x0064
        /*001c*/ 	.short	0x0082
	.zero		2


//--------------------- .nv.info                  --------------------------
	.section	.nv.info,"",@"SHT_CUDA_INFO"
	.align	4


	//----- nvinfo : EIATTR_REGCOUNT
	.align		4
        /*0000*/ 	.byte	0x04, 0x2f
        /*0002*/ 	.short	(.L_1 - .L_0)
	.align		4
.L_0:
        /*0004*/ 	.word	index@(_Z15MatrixMulKernelPfS_S_)
        /*0008*/ 	.word	0x00000020


	//----- nvinfo : EIATTR_FRAME_SIZE
	.align		4
.L_1:
        /*000c*/ 	.byte	0x04, 0x11
        /*000e*/ 	.short	(.L_3 - .L_2)
	.align		4
.L_2:
        /*0010*/ 	.word	index@(_Z15MatrixMulKernelPfS_S_)
        /*0014*/ 	.word	0x00000000


	//----- nvinfo : EIATTR_MIN_STACK_SIZE
	.align		4
.L_3:
        /*0018*/ 	.byte	0x04, 0x12
        /*001a*/ 	.short	(.L_5 - .L_4)
	.align		4
.L_4:
        /*001c*/ 	.word	index@(_Z15MatrixMulKernelPfS_S_)
        /*0020*/ 	.word	0x00000000
.L_5:


//--------------------- .nv.compat                --------------------------
	.section	.nv.compat,"",@"SHT_CUDA_COMPAT_INFO"
	.align	4
        /*0000*/ 	.byte	0x02, 0x09, 0x00, 0x00, 0x02, 0x02, 0x01, 0x00, 0x02, 0x05, 0x05, 0x00, 0x03, 0x07, 0x01, 0x01
        /*0010*/ 	.byte	0x02, 0x03, 0x00, 0x00, 0x02, 0x06, 0x01, 0x00, 0x04, 0x0b, 0x08, 0x00, 0x09, 0x00, 0x00, 0x00
        /*0020*/ 	.byte	0x00, 0x00, 0x00, 0x00


//--------------------- .nv.info._Z15MatrixMulKernelPfS_S_ --------------------------
	.section	.nv.info._Z15MatrixMulKernelPfS_S_,"",@"SHT_CUDA_INFO"
	.sectionflags	@""
	.align	4


	//----- nvinfo : EIATTR_CUDA_API_VERSION
	.align		4
        /*0000*/ 	.byte	0x04, 0x37
        /*0002*/ 	.short	(.L_7 - .L_6)
.L_6:
        /*0004*/ 	.word	0x00000082


	//----- nvinfo : EIATTR_KPARAM_INFO
	.align		4
.L_7:
        /*0008*/ 	.byte	0x04, 0x17
        /*000a*/ 	.short	(.L_9 - .L_8)
.L_8:
        /*000c*/ 	.word	0x00000000
        /*0010*/ 	.short	0x0002
        /*0012*/ 	.short	0x0010
        /*0014*/ 	.byte	0x00, 0xf5, 0x21, 0x00


	//----- nvinfo : EIATTR_KPARAM_INFO
	.align		4
.L_9:
        /*0018*/ 	.byte	0x04, 0x17
        /*001a*/ 	.short	(.L_11 - .L_10)
.L_10:
        /*001c*/ 	.word	0x00000000
        /*0020*/ 	.short	0x0001
        /*0022*/ 	.short	0x0008
        /*0024*/ 	.byte	0x00, 0xf5, 0x21, 0x00


	//----- nvinfo : EIATTR_KPARAM_INFO
	.align		4
.L_11:
        /*0028*/ 	.byte	0x04, 0x17
        /*002a*/ 	.short	(.L_13 - .L_12)
.L_12:
        /*002c*/ 	.word	0x00000000
        /*0030*/ 	.short	0x0000
        /*0032*/ 	.short	0x0000
        /*0034*/ 	.byte	0x00, 0xf5, 0x21, 0x00


	//----- nvinfo : EIATTR_SPARSE_MMA_MASK
	.align		4
.L_13:
        /*0038*/ 	.byte	0x03, 0x50
        /*003a*/ 	.short	0x0000


	//----- nvinfo : EIATTR_MAXREG_COUNT
	.align		4
        /*003c*/ 	.byte	0x03, 0x1b
        /*003e*/ 	.short	0x00ff


	//----- nvinfo : EIATTR_NUM_BARRIERS
	.align		4
        /*0040*/ 	.byte	0x02, 0x4c
        /*0042*/ 	.byte	0x01
	.zero		1


	//----- nvinfo : EIATTR_MERCURY_ISA_VERSION
	.align		4
        /*0044*/ 	.byte	0x03, 0x5f
        /*0046*/ 	.short	0x0101


	//----- nvinfo : EIATTR_VRC_CTA_INIT_COUNT
	.align		4
        /*0048*/ 	.byte	0x02, 0x4a
	.zero		1
	.zero		1


	//----- nvinfo : EIATTR_EXIT_INSTR_OFFSETS
	.align		4
        /*004c*/ 	.byte	0x04, 0x1c
        /*004e*/ 	.short	(.L_15 - .L_14)


	//   ....[0]....
.L_14:
        /*0050*/ 	.word	0x00000730


	//----- nvinfo : EIATTR_CBANK_PARAM_SIZE
	.align		4
.L_15:
        /*0054*/ 	.byte	0x03, 0x19
        /*0056*/ 	.short	0x0018


	//----- nvinfo : EIATTR_PARAM_CBANK
	.align		4
        /*0058*/ 	.byte	0x04, 0x0a
        /*005a*/ 	.short	(.L_17 - .L_16)
	.align		4
.L_16:
        /*005c*/ 	.word	index@(.nv.constant0._Z15MatrixMulKernelPfS_S_)
        /*0060*/ 	.short	0x0380
        /*0062*/ 	.short	0x0018


	//----- nvinfo : EIATTR_SW_WAR
	.align		4
.L_17:
        /*0064*/ 	.byte	0x04, 0x36
        /*0066*/ 	.short	(.L_19 - .L_18)
.L_18:
        /*0068*/ 	.word	0x00000008
.L_19:


//--------------------- .nv.callgraph             --------------------------
	.section	.nv.callgraph,"",@"SHT_CUDA_CALLGRAPH"
	.align	4
	.sectionentsize	8
	.align		4
        /*0000*/ 	.word	0x00000000
	.align		4
        /*0004*/ 	.word	0xffffffff
	.align		4
        /*0008*/ 	.word	0x00000000
	.align		4
        /*000c*/ 	.word	0xfffffffe
	.align		4
        /*0010*/ 	.word	0x00000000
	.align		4
        /*0014*/ 	.word	0xfffffffd
	.align		4
        /*0018*/ 	.word	0x00000000
	.align		4
        /*001c*/ 	.word	0xfffffffc


//--------------------- .text._Z15MatrixMulKernelPfS_S_ --------------------------
	.section	.text._Z15MatrixMulKernelPfS_S_,"ax",@progbits
	.align	128
        .global         _Z15MatrixMulKernelPfS_S_
        .type           _Z15MatrixMulKernelPfS_S_,@function
        .size           _Z15MatrixMulKernelPfS_S_,(.L_x_1 - _Z15MatrixMulKernelPfS_S_)
        .other          _Z15MatrixMulKernelPfS_S_,@"STO_CUDA_ENTRY STV_DEFAULT"
_Z15MatrixMulKernelPfS_S_:
.text._Z15MatrixMulKernelPfS_S_:
[----:B------:R-:W-:Y:S01]  /*0000*/  LDC R1, c[0x0][0x37c] ;  /* 0x0000df00ff017b82 */ /* 0x000fe20000000800 */
[----:B------:R-:W0:Y:S07]  /*0010*/  S2R R17, SR_TID.Y ;  /* 0x0000000000117919 */ /* 0x000e2e0000002200 */
[----:B------:R-:W0:Y:S01]  /*0020*/  S2UR UR4, SR_CTAID.Y ;  /* 0x00000000000479c3 */ /* 0x000e220000002600 */
[----:B------:R-:W1:Y:S01]  /*0030*/  LDCU.64 UR8, c[0x0][0x358] ;  /* 0x00006b00ff0877ac */ /* 0x000e620008000a00 */
[----:B------:R-:W2:Y:S06]  /*0040*/  S2R R7, SR_TID.X ;  /* 0x0000000000077919 */ /* 0x000eac0000002100 */
[----:B------:R-:W0:Y:S08]  /*0050*/  LDC R2, c[0x0][0x364] ;  /* 0x0000d900ff027b82 */ /* 0x000e300000000800 */
[----:B------:R-:W3:Y:S08]  /*0060*/  S2UR UR7, SR_CTAID.X ;  /* 0x00000000000779c3 */ /* 0x000ef00000002500 */
[----:B------:R-:W3:Y:S08]  /*0070*/  LDC R3, c[0x0][0x360] ;  /* 0x0000d800ff037b82 */ /* 0x000ef00000000800 */
[----:B------:R-:W4:Y:S01]  /*0080*/  LDC.64 R18, c[0x0][0x380] ;  /* 0x0000e000ff127b82 */ /* 0x000f220000000a00 */
[----:B0-----:R-:W-:-:S05]  /*0090*/  IMAD R2, R2, UR4, R17 ;  /* 0x0000000402027c24 */ /* 0x001fca000f8e0211 */
[----:B--2---:R-:W-:Y:S02]  /*00a0*/  LEA R2, R2, R7, 0x5 ;  /* 0x0000000702027211 */ /* 0x004fe400078e28ff */
[----:B------:R-:W0:Y:S01]  /*00b0*/  LDC.64 R20, c[0x0][0x388] ;  /* 0x0000e200ff147b82 */ /* 0x000e220000000a00 */
[----:B---3--:R-:W-:-:S05]  /*00c0*/  IMAD R23, R3, UR7, R7 ;  /* 0x0000000703177c24 */ /* 0x008fca000f8e0207 */
[----:B------:R-:W-:Y:S01]  /*00d0*/  LEA R23, R17, R23, 0x5 ;  /* 0x0000001711177211 */ /* 0x000fe200078e28ff */
[----:B----4-:R-:W-:-:S05]  /*00e0*/  IMAD.WIDE.U32 R18, R2, 0x4, R18 ;  /* 0x0000000402127825 */ /* 0x010fca00078e0012 */
[----:B-1----:R-:W2:Y:S01]  /*00f0*/  LDG.E R13, desc[UR8][R18.64] ;  /* 0x00000008120d7981 */ /* 0x002ea2000c1e1900 */
[----:B0-----:R-:W-:-:S05]  /*0100*/  IMAD.WIDE.U32 R4, R23, 0x4, R20 ;  /* 0x0000000417047825 */ /* 0x001fca00078e0014 */
[----:B------:R-:W3:Y:S01]  /*0110*/  LDG.E R14, desc[UR8][R4.64] ;  /* 0x00000008040e7981 */ /* 0x000ee2000c1e1900 */
[----:B------:R-:W0:Y:S01]  /*0120*/  S2UR UR6, SR_CgaCtaId ;  /* 0x00000000000679c3 */ /* 0x000e220000008800 */
[----:B------:R-:W-:Y:S02]  /*0130*/  UMOV UR4, 0x400 ;  /* 0x0000040000047882 */ /* 0x000fe40000000000 */
[----:B------:R-:W-:Y:S02]  /*0140*/  UIADD3 UR5, UPT, UPT, UR4, 0x400, URZ ;  /* 0x0000040004057890 */ /* 0x000fe4000fffe0ff */
[----:B0-----:R-:W-:Y:S02]  /*0150*/  ULEA UR4, UR6, UR4, 0x18 ;  /* 0x0000000406047291 */ /* 0x001fe4000f8ec0ff */
[----:B------:R-:W-:-:S04]  /*0160*/  ULEA UR5, UR6, UR5, 0x18 ;  /* 0x0000000506057291 */ /* 0x000fc8000f8ec0ff */
[----:B------:R-:W-:Y:S02]  /*0170*/  LEA R16, R17, UR4, 0x6 ;  /* 0x0000000411107c11 */ /* 0x000fe4000f8e30ff */
[C---:B------:R-:W-:Y:S02]  /*0180*/  LEA R0, R7.reuse, UR5, 0x2 ;  /* 0x0000000507007c11 */ /* 0x040fe4000f8e10ff */
[----:B------:R-:W-:Y:S02]  /*0190*/  LEA R26, R7, R16, 0x2 ;  /* 0x00000010071a7211 */ /* 0x000fe400078e10ff */
[----:B------:R-:W-:-:S03]  /*01a0*/  LEA R17, R17, R0, 0x6 ;  /* 0x0000000011117211 */ /* 0x000fc600078e30ff */
[----:B--2---:R-:W-:Y:S04]  /*01b0*/  STS [R26], R13 ;  /* 0x0000000d1a007388 */ /* 0x004fe80000000800 */
[----:B---3--:R-:W-:Y:S01]  /*01c0*/  STS [R17], R14 ;  /* 0x0000000e11007388 */ /* 0x008fe20000000800 */
[----:B------:R-:W-:Y:S06]  /*01d0*/  BAR.SYNC.DEFER_BLOCKING 0x0 ;  /* 0x0000000000007b1d */ /* 0x000fec0000010000 */
[----:B------:R-:W-:Y:S04]  /*01e0*/  LDS R15, [R0] ;  /* 0x00000000000f7984 */ /* 0x000fe80000000800 */
[----:B------:R-:W0:Y:S04]  /*01f0*/  LDS.128 R8, [R16] ;  /* 0x0000000010087984 */ /* 0x000e280000000c00 */
[----:B------:R-:W1:Y:S04]  /*0200*/  LDS R27, [R0+0x40] ;  /* 0x00004000001b7984 */ /* 0x000e680000000800 */
[----:B------:R-:W2:Y:S04]  /*0210*/  LDS R24, [R0+0x80] ;  /* 0x0000800000187984 */ /* 0x000ea80000000800 */
[----:B------:R-:W3:Y:S04]  /*0220*/  LDS R12, [R0+0xc0] ;  /* 0x0000c000000c7984 */ /* 0x000ee80000000800 */
[----:B------:R-:W-:Y:S04]  /*0230*/  LDS R25, [R0+0x100] ;  /* 0x0001000000197984 */ /* 0x000fe80000000800 */
[----:B------:R-:W4:Y:S04]  /*0240*/  LDS.128 R4, [R16+0x10] ;  /* 0x0000100010047984 */ /* 0x000f280000000c00 */
[----:B------:R-:W-:Y:S04]  /*0250*/  LDS R28, [R0+0x240] ;  /* 0x00024000001c7984 */ /* 0x000fe80000000800 */
[----:B------:R-:W-:Y:S01]  /*0260*/  LDS R29, [R0+0x280] ;  /* 0x00028000001d7984 */ /* 0x000fe20000000800 */
[----:B0-----:R-:W-:-:S03]  /*0270*/  FFMA R22, R8, R15, RZ ;  /* 0x0000000f08167223 */ /* 0x001fc600000000ff */
[----:B------:R-:W0:Y:S01]  /*0280*/  LDS R8, [R0+0x140] ;  /* 0x0001400000087984 */ /* 0x000e220000000800 */
[----:B-1----:R-:W-:-:S03]  /*0290*/  FFMA R27, R27, R9, R22 ;  /* 0x000000091b1b7223 */ /* 0x002fc60000000016 */
[----:B------:R-:W1:Y:S01]  /*02a0*/  LDS R9, [R0+0x180] ;  /* 0x0001800000097984 */ /* 0x000e620000000800 */
[----:B--2---:R-:W-:-:S03]  /*02b0*/  FFMA R27, R24, R10, R27 ;  /* 0x0000000a181b7223 */ /* 0x004fc6000000001b */
[----:B------:R-:W2:Y:S01]  /*02c0*/  LDS R10, [R0+0x1c0] ;  /* 0x0001c000000a7984 */ /* 0x000ea20000000800 */
[----:B---3--:R-:W-:-:S03]  /*02d0*/  FFMA R27, R12, R11, R27 ;  /* 0x0000000b0c1b7223 */ /* 0x008fc6000000001b */
[----:B------:R-:W-:Y:S04]  /*02e0*/  LDS R11, [R0+0x200] ;  /* 0x00020000000b7984 */ /* 0x000fe80000000800 */
[----:B------:R-:W3:Y:S01]  /*02f0*/  LDS.128 R12, [R16+0x20] ;  /* 0x00002000100c7984 */ /* 0x000ee20000000c00 */
[----:B----4-:R-:W-:-:S03]  /*0300*/  FFMA R25, R4, R25, R27 ;  /* 0x0000001904197223 */ /* 0x010fc6000000001b */
[----:B------:R-:W-:Y:S04]  /*0310*/  LDS R27, [R0+0x300] ;  /* 0x00030000001b7984 */ /* 0x000fe80000000800 */
[----:B------:R-:W-:Y:S04]  /*0320*/  LDS R24, [R0+0x340] ;  /* 0x0003400000187984 */ /* 0x000fe80000000800 */
[----:B------:R-:W-:Y:S01]  /*0330*/  LDS R22, [R0+0x3c0] ;  /* 0x0003c00000167984 */ /* 0x000fe20000000800 */
[----:B0-----:R-:W-:Y:S01]  /*0340*/  FFMA R8, R8, R5, R25 ;  /* 0x0000000508087223 */ /* 0x001fe20000000019 */
[----:B------:R-:W-:-:S02]  /*0350*/  IADD3 R5, PT, PT, R23, 0x200, RZ ;  /* 0x0000020017057810 */ /* 0x000fc40007ffe0ff */
[----:B------:R-:W-:Y:S01]  /*0360*/  LDS R23, [R0+0x380] ;  /* 0x0003800000177984 */ /* 0x000fe20000000800 */
[----:B-1----:R-:W-:-:S04]  /*0370*/  FFMA R9, R9, R6, R8 ;  /* 0x0000000609097223 */ /* 0x002fc80000000008 */
[----:B--2---:R-:W-:Y:S01]  /*0380*/  FFMA R7, R10, R7, R9 ;  /* 0x000000070a077223 */ /* 0x004fe20000000009 */
[----:B------:R-:W-:-:S04]  /*0390*/  IMAD.WIDE.U32 R4, R5, 0x4, R20 ;  /* 0x0000000405047825 */ /* 0x000fc800078e0014 */
[----:B---3--:R-:W-:Y:S02]  /*03a0*/  FFMA R21, R12, R11, R7 ;  /* 0x0000000b0c157223 */ /* 0x008fe40000000007 */
[----:B------:R-:W0:Y:S04]  /*03b0*/  LDS R12, [R0+0x2c0] ;  /* 0x0002c000000c7984 */ /* 0x000e280000000800 */
[----:B------:R-:W1:Y:S01]  /*03c0*/  LDS.128 R8, [R16+0x30] ;  /* 0x0000300010087984 */ /* 0x000e620000000c00 */
[----:B------:R-:W-:Y:S06]  /*03d0*/  BAR.SYNC.DEFER_BLOCKING 0x0 ;  /* 0x0000000000007b1d */ /* 0x000fec0000010000 */
[----:B------:R-:W2:Y:S04]  /*03e0*/  LDG.E R19, desc[UR8][R18.64+0x40] ;  /* 0x0000400812137981 */ /* 0x000ea8000c1e1900 */
[----:B------:R-:W3:Y:S01]  /*03f0*/  LDG.E R4, desc[UR8][R4.64] ;  /* 0x0000000804047981 */ /* 0x000ee2000c1e1900 */
[----:B------:R-:W-:-:S04]  /*0400*/  FFMA R28, R28, R13, R21 ;  /* 0x0000000d1c1c7223 */ /* 0x000fc80000000015 */
[----:B------:R-:W-:-:S04]  /*0410*/  FFMA R29, R29, R14, R28 ;  /* 0x0000000e1d1d7223 */ /* 0x000fc8000000001c */
[----:B0-----:R-:W-:-:S04]  /*0420*/  FFMA R15, R12, R15, R29 ;  /* 0x0000000f0c0f7223 */ /* 0x001fc8000000001d */
[----:B-1----:R-:W-:-:S04]  /*0430*/  FFMA R27, R8, R27, R15 ;  /* 0x0000001b081b7223 */ /* 0x002fc8000000000f */
[----:B------:R-:W-:-:S04]  /*0440*/  FFMA R8, R24, R9, R27 ;  /* 0x0000000918087223 */ /* 0x000fc8000000001b */
[----:B------:R-:W-:-:S04]  /*0450*/  FFMA R23, R23, R10, R8 ;  /* 0x0000000a17177223 */ /* 0x000fc80000000008 */
[----:B------:R-:W-:Y:S01]  /*0460*/  FFMA R11, R22, R11, R23 ;  /* 0x0000000b160b7223 */ /* 0x000fe20000000017 */
[----:B------:R-:W-:Y:S01]  /*0470*/  IMAD R3, R3, UR7, R2 ;  /* 0x0000000703037c24 */ /* 0x000fe2000f8e0202 */
        /* <DEDUP_REMOVED lines=10> */
[----:B------:R-:W5:Y:S04]  /*0520*/  LDS R24, [R0+0x140] ;  /* 0x0001400000187984 */ /* 0x000f680000000800 */
[----:B------:R-:W5:Y:S04]  /*0530*/  LDS R19, [R0+0x180] ;  /* 0x0001800000137984 */ /* 0x000f680000000800 */
[----:B------:R-:W5:Y:S04]  /*0540*/  LDS R22, [R0+0x1c0] ;  /* 0x0001c00000167984 */ /* 0x000f680000000800 */
[----:B------:R-:W-:Y:S01]  /*0550*/  LDS R23, [R0+0x200] ;  /* 0x0002000000177984 */ /* 0x000fe20000000800 */
[----:B0-----:R-:W-:-:S03]  /*0560*/  FFMA R25, R4, R25, R11 ;  /* 0x0000001904197223 */ /* 0x001fc6000000000b */
[----:B------:R-:W-:Y:S04]  /*0570*/  LDS R26, [R0+0x240] ;  /* 0x00024000001a7984 */ /* 0x000fe80000000800 */
[----:B------:R-:W0:Y:S01]  /*0580*/  LDS.128 R8, [R16+0x20] ;  /* 0x0000200010087984 */ /* 0x000e220000000c00 */
        /* <DEDUP_REMOVED lines=8> */
[----:B------:R-:W4:Y:S04]  /*0610*/  LDS R18, [R0+0x340] ;  /* 0x0003400000127984 */ /* 0x000f280000000800 */
[----:B------:R-:W4:Y:S01]  /*0620*/  LDS R17, [R0+0x380] ;  /* 0x0003800000117984 */ /* 0x000f220000000800 */
[----:B-----5:R-:W-:-:S03]  /*0630*/  FFMA R24, R24, R13, R27 ;  /* 0x0000000d18187223 */ /* 0x020fc6000000001b */
[----:B------:R-:W5:Y:S01]  /*0640*/  LDS R12, [R0+0x3c0] ;  /* 0x0003c000000c7984 */ /* 0x000f620000000800 */
[----:B------:R-:W-:-:S04]  /*0650*/  FFMA R19, R19, R14, R24 ;  /* 0x0000000e13137223 */ /* 0x000fc80000000018 */
[----:B------:R-:W-:-:S04]  /*0660*/  FFMA R15, R22, R15, R19 ;  /* 0x0000000f160f7223 */ /* 0x000fc80000000013 */
[----:B0-----:R-:W-:Y:S02]  /*0670*/  FFMA R23, R8, R23, R15 ;  /* 0x0000001708177223 */ /* 0x001fe4000000000f */
[----:B------:R-:W0:Y:S02]  /*0680*/  LDC.64 R14, c[0x0][0x390] ;  /* 0x0000e400ff0e7b82 */ /* 0x000e240000000a00 */
[----:B------:R-:W-:-:S04]  /*0690*/  FFMA R26, R26, R9, R23 ;  /* 0x000000091a1a7223 */ /* 0x000fc80000000017 */
[----:B-1----:R-:W-:-:S04]  /*06a0*/  FFMA R25, R25, R10, R26 ;  /* 0x0000000a19197223 */ /* 0x002fc8000000001a */
[----:B--2---:R-:W-:-:S04]  /*06b0*/  FFMA R11, R20, R11, R25 ;  /* 0x0000000b140b7223 */ /* 0x004fc80000000019 */
[----:B---3--:R-:W-:-:S04]  /*06c0*/  FFMA R11, R4, R21, R11 ;  /* 0x00000015040b7223 */ /* 0x008fc8000000000b */
[----:B----4-:R-:W-:-:S04]  /*06d0*/  FFMA R18, R18, R5, R11 ;  /* 0x0000000512127223 */ /* 0x010fc8000000000b */
[----:B------:R-:W-:Y:S01]  /*06e0*/  FFMA R17, R17, R6, R18 ;  /* 0x0000000611117223 */ /* 0x000fe20000000012 */
[----:B0-----:R-:W-:-:S04]  /*06f0*/  IMAD.WIDE R14, R3, 0x4, R14 ;  /* 0x00000004030e7825 */ /* 0x001fc800078e020e */
[----:B-----5:R-:W-:Y:S01]  /*0700*/  FFMA R7, R12, R7, R17 ;  /* 0x000000070c077223 */ /* 0x020fe20000000011 */
[----:B------:R-:W-:Y:S06]  /*0710*/  BAR.SYNC.DEFER_BLOCKING 0x0 ;  /* 0x0000000000007b1d */ /* 0x000fec0000010000 */
[----:B------:R-:W-:Y:S01]  /*0720*/  STG.E desc[UR8][R14.64], R7 ;  /* 0x000000070e007986 */ /* 0x000fe2000c101908 */
[----:B------:R-:W-:Y:S05]  /*0730*/  EXIT ;  /* 0x000000000000794d */ /* 0x000fea0003800000 */
.L_x_0:
[----:B------:R-:W-:-:S00]  /*0740*/  BRA `(.L_x_0) ;  /* 0xfffffffc00fc7947 */ /* 0x000fc0000383ffff */
[----:B------:R-:W-:-:S00]  /*0750*/  NOP ;  /* 0x0000000000007918 */ /* 0x000fc00000000000 */
        /* <DEDUP_REMOVED lines=10> */
.L_x_1:


//--------------------- .nv.shared._Z15MatrixMulKernelPfS_S_ --------------------------
	.section	.nv.shared._Z15MatrixMulKernelPfS_S_,"aw",@nobits
	.sectionflags	@""
	.align	4
.nv.shared._Z15MatrixMulKernelPfS_S_:
	.zero		3072


//--------------------- .nv.shared.reserved.0     --------------------------
	.section	.nv.shared.reserved.0,"aw",@nobits
	.weak		__nv_reservedSMEM_offset_0_alias
	.size		__nv_reservedSMEM_offset_0_alias, 0, 64
	.other		__nv_reservedSMEM_offset_0_alias,@"STO_CUDA_RESERVED_SHARED STV_DEFAULT"
__nv_reservedSMEM_offset_0_alias:
	.zero		0
	.zero		64


//--------------------- .nv.constant0._Z15MatrixMulKernelPfS_S_ --------------------------
	.section	.nv.constant0._Z15MatrixMulKernelPfS_S_,"a",@progbits
	.sectionflags	@""
	.align	4
.nv.constant0._Z15MatrixMulKernelPfS_S_:
	.zero		920


//--------------------- SYMBOLS --------------------------

	.type		.nv.reservedSmem.offset0,@object
	.size		.nv.reservedSmem.offset0,0x4
	.type		.nv.reservedSmem.cap,@object
	.size		.nv.reservedSmem.cap,0x4
